	.headerflags	@"EF_CUDA_TEXMODE_UNIFIED EF_CUDA_64BIT_ADDRESS EF_CUDA_ACCELERATORS EF_CUDA_SM90 EF_CUDA_VIRTUAL_SM(EF_CUDA_SM90)"
	.elftype	@"ET_EXEC"


//--------------------- .nv.info                  --------------------------
	.section	.nv.info,"",@"SHT_CUDA_INFO"
	.align	4


	//----- nvinfo : EIATTR_REGCOUNT
	.align		4
        /*0000*/ 	.byte	0x04, 0x2f
        /*0002*/ 	.short	(.L_1 - .L_0)
	.align		4
.L_0:
        /*0004*/ 	.word	index@(triton_poi_fused_convolution_50)
        /*0008*/ 	.word	0x0000000c


	//----- nvinfo : EIATTR_MIN_STACK_SIZE
	.align		4
.L_1:
        /*000c*/ 	.byte	0x04, 0x12
        /*000e*/ 	.short	(.L_3 - .L_2)
	.align		4
.L_2:
        /*0010*/ 	.word	index@(triton_poi_fused_convolution_50)
        /*0014*/ 	.word	0x00000000


	//----- nvinfo : EIATTR_FRAME_SIZE
	.align		4
.L_3:
        /*0018*/ 	.byte	0x04, 0x11
        /*001a*/ 	.short	(.L_5 - .L_4)
	.align		4
.L_4:
        /*001c*/ 	.word	index@(triton_poi_fused_convolution_50)
        /*0020*/ 	.word	0x00000000


	//----- nvinfo : EIATTR_MIN_STACK_SIZE
	.align		4
.L_5:
        /*0024*/ 	.byte	0x04, 0x12
        /*0026*/ 	.short	(.L_7 - .L_6)
	.align		4
.L_6:
        /*0028*/ 	.word	index@(triton_poi_fused_convolution_50)
        /*002c*/ 	.word	0x00000000
.L_7:


//--------------------- .nv.info.triton_poi_fused_convolution_50 --------------------------
	.section	.nv.info.triton_poi_fused_convolution_50,"",@"SHT_CUDA_INFO"
	.sectionflags	@""
	.align	4


	//----- nvinfo : EIATTR_CUDA_API_VERSION
	.align		4
        /*0000*/ 	.byte	0x04, 0x37
        /*0002*/ 	.short	(.L_9 - .L_8)
.L_8:
        /*0004*/ 	.word	0x0000007c


	//----- nvinfo : EIATTR_KPARAM_INFO
	.align		4
.L_9:
        /*0008*/ 	.byte	0x04, 0x17
        /*000a*/ 	.short	(.L_11 - .L_10)
.L_10:
        /*000c*/ 	.word	0x00000000
        /*0010*/ 	.short	0x0002
        /*0012*/ 	.short	0x0010
        /*0014*/ 	.byte	0x00, 0xf0, 0x11, 0x00


	//----- nvinfo : EIATTR_KPARAM_INFO
	.align		4
.L_11:
        /*0018*/ 	.byte	0x04, 0x17
        /*001a*/ 	.short	(.L_13 - .L_12)
.L_12:
        /*001c*/ 	.word	0x00000000
        /*0020*/ 	.short	0x0001
        /*0022*/ 	.short	0x0008
        /*0024*/ 	.byte	0x00, 0xf4, 0x21, 0x00


	//----- nvinfo : EIATTR_KPARAM_INFO
	.align		4
.L_13:
        /*0028*/ 	.byte	0x04, 0x17
        /*002a*/ 	.short	(.L_15 - .L_14)
.L_14:
        /*002c*/ 	.word	0x00000000
        /*0030*/ 	.short	0x0000
        /*0032*/ 	.short	0x0000
        /*0034*/ 	.byte	0x00, 0xf4, 0x21, 0x00


	//----- nvinfo : EIATTR_SPARSE_MMA_MASK
	.align		4
.L_15:
        /*0038*/ 	.byte	0x03, 0x50
        /*003a*/ 	.short	0x0000


	//----- nvinfo : EIATTR_MAXREG_COUNT
	.align		4
        /*003c*/ 	.byte	0x03, 0x1b
        /*003e*/ 	.short	0x00ff


	//----- nvinfo : EIATTR_EXIT_INSTR_OFFSETS
	.align		4
        /*0040*/ 	.byte	0x04, 0x1c
        /*0042*/ 	.short	(.L_17 - .L_16)


	//   ....[0]....
.L_16:
        /*0044*/ 	.word	0x00000170


	//   ....[1]....
        /*0048*/ 	.word	0x00000190


	//----- nvinfo : EIATTR_REQNTID
	.align		4
.L_17:
        /*004c*/ 	.byte	0x04, 0x10
        /*004e*/ 	.short	(.L_19 - .L_18)
.L_18:
        /*0050*/ 	.word	0x00000080
        /*0054*/ 	.word	0x00000001
        /*0058*/ 	.word	0x00000001


	//----- nvinfo : EIATTR_CBANK_PARAM_SIZE
	.align		4
.L_19:
        /*005c*/ 	.byte	0x03, 0x19
        /*005e*/ 	.short	0x0014


	//----- nvinfo : EIATTR_PARAM_CBANK
	.align		4
        /*0060*/ 	.byte	0x04, 0x0a
        /*0062*/ 	.short	(.L_21 - .L_20)
	.align		4
.L_20:
        /*0064*/ 	.word	index@(.nv.constant0.triton_poi_fused_convolution_50)
        /*0068*/ 	.short	0x0210
        /*006a*/ 	.short	0x0014


	//----- nvinfo : EIATTR_SW_WAR
	.align		4
.L_21:
        /*006c*/ 	.byte	0x04, 0x36
        /*006e*/ 	.short	(.L_23 - .L_22)
.L_22:
        /*0070*/ 	.word	0x00000008
.L_23:


//--------------------- .nv.callgraph             --------------------------
	.section	.nv.callgraph,"",@"SHT_CUDA_CALLGRAPH"
	.align	4
	.sectionentsize	8
	.align		4
        /*0000*/ 	.word	0x00000000
	.align		4
        /*0004*/ 	.word	0xffffffff
	.align		4
        /*0008*/ 	.word	0x00000000
	.align		4
        /*000c*/ 	.word	0xfffffffe
	.align		4
        /*0010*/ 	.word	0x00000000
	.align		4
        /*0014*/ 	.word	0xfffffffd
	.align		4
        /*0018*/ 	.word	0x00000000
	.align		4
        /*001c*/ 	.word	0xfffffffc


//--------------------- .text.triton_poi_fused_convolution_50 --------------------------
	.section	.text.triton_poi_fused_convolution_50,"ax",@progbits
	.align	128
        .global         triton_poi_fused_convolution_50
        .type           triton_poi_fused_convolution_50,@function
        .size           triton_poi_fused_convolution_50,(.L_x_1 - triton_poi_fused_convolution_50)
        .other          triton_poi_fused_convolution_50,@"STO_CUDA_ENTRY STV_DEFAULT"
triton_poi_fused_convolution_50:
.text.triton_poi_fused_convolution_50:
[----:B------:R-:W0:Y:S02]  /*0000*/  LDC R1, c[0x0][0x28] ;  /* 0x00000a00ff017b82 */ /* 0x000e240000000800 */
[----:B------:R-:W1:Y:S01]  /*0010*/  S2R R0, SR_TID.X ;  /* 0x0000000000007919 */ /* 0x000e620000002100 */
[----:B------:R-:W2:Y:S01]  /*0020*/  LDC.64 R2, c[0x0][0x210] ;  /* 0x00008400ff027b82 */ /* 0x000ea20000000a00 */
[----:B------:R-:W-:Y:S01]  /*0030*/  ULDC.64 UR4, c[0x0][0x208] ;  /* 0x0000820000047ab9 */ /* 0x000fe20000000a00 */
[----:B------:R-:W3:Y:S06]  /*0040*/  S2R R7, SR_CTAID.X ;  /* 0x0000000000077919 */ /* 0x000eec0000002500 */
[----:B------:R-:W4:Y:S01]  /*0050*/  LDC.64 R4, c[0x0][0x218] ;  /* 0x00008600ff047b82 */ /* 0x000f220000000a00 */
[----:B-1----:R-:W-:Y:S01]  /*0060*/  IMAD.SHL.U32 R0, R0, 0x2, RZ ;  /* 0x0000000200007824 */ /* 0x002fe200078e00ff */
[----:B---3--:R-:W-:-:S04]  /*0070*/  SHF.R.S32.HI R6, RZ, 0x17, R7 ;  /* 0x00000017ff067819 */ /* 0x008fc80000011407 */
[----:B------:R-:W-:-:S05]  /*0080*/  LOP3.LUT R0, R0, 0xfe, RZ, 0xc0, !PT ;  /* 0x000000fe00007812 */ /* 0x000fca00078ec0ff */
[----:B------:R-:W-:Y:S01]  /*0090*/  IMAD R7, R7, 0x100, R0 ;  /* 0x0000010007077824 */ /* 0x000fe200078e0200 */
[----:B------:R-:W-:-:S03]  /*00a0*/  SGXT R0, R6, 0x1 ;  /* 0x000000010600781a */ /* 0x000fc60000000200 */
[C---:B--2---:R-:W-:Y:S01]  /*00b0*/  IMAD.WIDE R2, R7.reuse, 0x4, R2 ;  /* 0x0000000407027825 */ /* 0x044fe200078e0202 */
[----:B------:R-:W-:Y:S02]  /*00c0*/  LEA.HI R0, R0, R7, RZ, 0x6 ;  /* 0x0000000700007211 */ /* 0x000fe400078f30ff */
[----:B------:R-:W-:Y:S02]  /*00d0*/  ISETP.GE.AND P0, PT, R7, 0x400, PT ;  /* 0x000004000700780c */ /* 0x000fe40003f06270 */
[----:B------:R-:W-:-:S05]  /*00e0*/  LOP3.LUT R0, R0, 0xffffffc0, RZ, 0xc0, !PT ;  /* 0xffffffc000007812 */ /* 0x000fca00078ec0ff */
[----:B------:R-:W-:Y:S01]  /*00f0*/  IMAD.IADD R9, R7, 0x1, -R0 ;  /* 0x0000000107097824 */ /* 0x000fe200078e0a00 */
[----:B------:R-:W-:-:S03]  /*0100*/  CS2R R6, SRZ ;  /* 0x0000000000067805 */ /* 0x000fc6000001ff00 */
[----:B----4-:R-:W-:Y:S01]  /*0110*/  IMAD.WIDE R4, R9, 0x4, R4 ;  /* 0x0000000409047825 */ /* 0x010fe200078e0204 */
[----:B------:R-:W-:Y:S02]  /*0120*/  CS2R R8, SRZ ;  /* 0x0000000000087805 */ /* 0x000fe4000001ff00 */
[----:B------:R-:W2:Y:S04]  /*0130*/  @!P0 LDG.E.64 R6, desc[UR4][R2.64] ;  /* 0x0000000402068981 */ /* 0x000ea8000c1e1b00 */
[----:B------:R-:W2:Y:S02]  /*0140*/  @!P0 LDG.E.EL.64 R8, desc[UR4][R4.64] ;  /* 0x0000000404088981 */ /* 0x000ea4000c2e1b00 */
[----:B--2---:R-:W-:Y:S01]  /*0150*/  FADD R6, R8, R6 ;  /* 0x0000000608067221 */ /* 0x004fe20000000000 */
[----:B------:R-:W-:Y:S01]  /*0160*/  FADD R7, R9, R7 ;  /* 0x0000000709077221 */ /* 0x000fe20000000000 */
[----:B------:R-:W-:Y:S06]  /*0170*/  @P0 EXIT ;  /* 0x000000000000094d */ /* 0x000fec0003800000 */
[----:B------:R-:W-:Y:S01]  /*0180*/  STG.E.64 desc[UR4][R2.64], R6 ;  /* 0x0000000602007986 */ /* 0x000fe2000c101b04 */
[----:B------:R-:W-:Y:S05]  /*0190*/  EXIT ;  /* 0x000000000000794d */ /* 0x000fea0003800000 */
.L_x_0:
[----:B------:R-:W-:-:S00]  /*01a0*/  BRA `(.L_x_0) ;  /* 0xfffffffc00fc7947 */ /* 0x000fc0000383ffff */
[----:B------:R-:W-:-:S00]  /*01b0*/  NOP ;  /* 0x0000000000007918 */ /* 0x000fc00000000000 */
        /* <DEDUP_REMOVED lines=12> */
.L_x_1:


//--------------------- .nv.constant0.triton_poi_fused_convolution_50 --------------------------
	.section	.nv.constant0.triton_poi_fused_convolution_50,"a",@progbits
	.sectionflags	@""
	.align	4
.nv.constant0.triton_poi_fused_convolution_50:
	.zero		548
